//
// Generated by NVIDIA NVVM Compiler
//
// Compiler Build ID: CL-36424714
// Cuda compilation tools, release 13.0, V13.0.88
// Based on NVVM 20.0.0
//

.version 9.0
.target sm_100
.address_size 64

	// .globl	_Z12unknown_algoPfS_S_i

.visible .entry _Z12unknown_algoPfS_S_i(
	.param .u64 .ptr .align 1 _Z12unknown_algoPfS_S_i_param_0,
	.param .u64 .ptr .align 1 _Z12unknown_algoPfS_S_i_param_1,
	.param .u64 .ptr .align 1 _Z12unknown_algoPfS_S_i_param_2,
	.param .u32 _Z12unknown_algoPfS_S_i_param_3
)
{
	.reg .pred 	%p<12>;
	.reg .b32 	%r<31>;
	.reg .b32 	%f<107>;
	.reg .b64 	%rd<22>;

	ld.param.u64 	%rd12, [_Z12unknown_algoPfS_S_i_param_0];
	ld.param.u64 	%rd10, [_Z12unknown_algoPfS_S_i_param_1];
	ld.param.u64 	%rd11, [_Z12unknown_algoPfS_S_i_param_2];
	ld.param.u32 	%r18, [_Z12unknown_algoPfS_S_i_param_3];
	cvta.to.global.u64 	%rd1, %rd12;
	setp.lt.s32 	%p1, %r18, 1;
	@%p1 bra 	$L__BB0_16;
	mov.u32 	%r20, %tid.x;
	mov.u32 	%r21, %ntid.x;
	mov.u32 	%r22, %ctaid.x;
	mad.lo.s32 	%r23, %r22, %r21, %r20;
	mul.lo.s32 	%r1, %r18, %r23;
	and.b32  	%r2, %r18, 15;
	add.s32 	%r3, %r2, -1;
	and.b32  	%r4, %r18, 7;
	add.s32 	%r5, %r4, -1;
	and.b32  	%r6, %r18, 2147483632;
	and.b32  	%r7, %r18, 3;
	neg.s32 	%r8, %r6;
	add.s64 	%rd2, %rd1, 32;
	cvta.to.global.u64 	%rd3, %rd10;
	cvta.to.global.u64 	%rd4, %rd11;
	mov.f32 	%f102, 0f00000000;
	mov.b32 	%r26, 0;
$L__BB0_2:
	setp.lt.u32 	%p2, %r18, 16;
	add.s32 	%r25, %r26, %r1;
	mul.wide.s32 	%rd13, %r25, 4;
	add.s64 	%rd14, %rd3, %rd13;
	ld.global.f32 	%f13, [%rd14];
	add.f32 	%f102, %f102, %f13;
	add.s64 	%rd5, %rd4, %rd13;
	st.global.f32 	[%rd5], %f102;
	mul.wide.u32 	%rd15, %r26, 4;
	add.s64 	%rd6, %rd1, %rd15;
	mov.b32 	%r29, 0;
	mov.f32 	%f104, %f102;
	@%p2 bra 	$L__BB0_5;
	mov.u64 	%rd21, %rd2;
	mov.u32 	%r27, %r8;
	mov.f32 	%f104, %f102;
$L__BB0_4:
	.pragma "nounroll";
	ld.global.f32 	%f14, [%rd6];
	ld.global.f32 	%f15, [%rd21+-32];
	fma.rn.f32 	%f16, %f14, %f15, %f104;
	st.global.f32 	[%rd5], %f16;
	ld.global.f32 	%f17, [%rd6];
	ld.global.f32 	%f18, [%rd21+-28];
	fma.rn.f32 	%f19, %f17, %f18, %f16;
	st.global.f32 	[%rd5], %f19;
	ld.global.f32 	%f20, [%rd6];
	ld.global.f32 	%f21, [%rd21+-24];
	fma.rn.f32 	%f22, %f20, %f21, %f19;
	st.global.f32 	[%rd5], %f22;
	ld.global.f32 	%f23, [%rd6];
	ld.global.f32 	%f24, [%rd21+-20];
	fma.rn.f32 	%f25, %f23, %f24, %f22;
	st.global.f32 	[%rd5], %f25;
	ld.global.f32 	%f26, [%rd6];
	ld.global.f32 	%f27, [%rd21+-16];
	fma.rn.f32 	%f28, %f26, %f27, %f25;
	st.global.f32 	[%rd5], %f28;
	ld.global.f32 	%f29, [%rd6];
	ld.global.f32 	%f30, [%rd21+-12];
	fma.rn.f32 	%f31, %f29, %f30, %f28;
	st.global.f32 	[%rd5], %f31;
	ld.global.f32 	%f32, [%rd6];
	ld.global.f32 	%f33, [%rd21+-8];
	fma.rn.f32 	%f34, %f32, %f33, %f31;
	st.global.f32 	[%rd5], %f34;
	ld.global.f32 	%f35, [%rd6];
	ld.global.f32 	%f36, [%rd21+-4];
	fma.rn.f32 	%f37, %f35, %f36, %f34;
	st.global.f32 	[%rd5], %f37;
	ld.global.f32 	%f38, [%rd6];
	ld.global.f32 	%f39, [%rd21];
	fma.rn.f32 	%f40, %f38, %f39, %f37;
	st.global.f32 	[%rd5], %f40;
	ld.global.f32 	%f41, [%rd6];
	ld.global.f32 	%f42, [%rd21+4];
	fma.rn.f32 	%f43, %f41, %f42, %f40;
	st.global.f32 	[%rd5], %f43;
	ld.global.f32 	%f44, [%rd6];
	ld.global.f32 	%f45, [%rd21+8];
	fma.rn.f32 	%f46, %f44, %f45, %f43;
	st.global.f32 	[%rd5], %f46;
	ld.global.f32 	%f47, [%rd6];
	ld.global.f32 	%f48, [%rd21+12];
	fma.rn.f32 	%f49, %f47, %f48, %f46;
	st.global.f32 	[%rd5], %f49;
	ld.global.f32 	%f50, [%rd6];
	ld.global.f32 	%f51, [%rd21+16];
	fma.rn.f32 	%f52, %f50, %f51, %f49;
	st.global.f32 	[%rd5], %f52;
	ld.global.f32 	%f53, [%rd6];
	ld.global.f32 	%f54, [%rd21+20];
	fma.rn.f32 	%f55, %f53, %f54, %f52;
	st.global.f32 	[%rd5], %f55;
	ld.global.f32 	%f56, [%rd6];
	ld.global.f32 	%f57, [%rd21+24];
	fma.rn.f32 	%f58, %f56, %f57, %f55;
	st.global.f32 	[%rd5], %f58;
	ld.global.f32 	%f59, [%rd6];
	ld.global.f32 	%f60, [%rd21+28];
	fma.rn.f32 	%f104, %f59, %f60, %f58;
	st.global.f32 	[%rd5], %f104;
	add.s32 	%r27, %r27, 16;
	add.s64 	%rd21, %rd21, 64;
	setp.ne.s32 	%p3, %r27, 0;
	mov.u32 	%r29, %r6;
	@%p3 bra 	$L__BB0_4;
$L__BB0_5:
	setp.eq.s32 	%p4, %r2, 0;
	@%p4 bra 	$L__BB0_15;
	setp.lt.u32 	%p5, %r3, 7;
	@%p5 bra 	$L__BB0_8;
	ld.global.f32 	%f61, [%rd6];
	mul.wide.u32 	%rd16, %r29, 4;
	add.s64 	%rd17, %rd1, %rd16;
	ld.global.f32 	%f62, [%rd17];
	fma.rn.f32 	%f63, %f61, %f62, %f104;
	st.global.f32 	[%rd5], %f63;
	ld.global.f32 	%f64, [%rd6];
	ld.global.f32 	%f65, [%rd17+4];
	fma.rn.f32 	%f66, %f64, %f65, %f63;
	st.global.f32 	[%rd5], %f66;
	ld.global.f32 	%f67, [%rd6];
	ld.global.f32 	%f68, [%rd17+8];
	fma.rn.f32 	%f69, %f67, %f68, %f66;
	st.global.f32 	[%rd5], %f69;
	ld.global.f32 	%f70, [%rd6];
	ld.global.f32 	%f71, [%rd17+12];
	fma.rn.f32 	%f72, %f70, %f71, %f69;
	st.global.f32 	[%rd5], %f72;
	ld.global.f32 	%f73, [%rd6];
	ld.global.f32 	%f74, [%rd17+16];
	fma.rn.f32 	%f75, %f73, %f74, %f72;
	st.global.f32 	[%rd5], %f75;
	ld.global.f32 	%f76, [%rd6];
	ld.global.f32 	%f77, [%rd17+20];
	fma.rn.f32 	%f78, %f76, %f77, %f75;
	st.global.f32 	[%rd5], %f78;
	ld.global.f32 	%f79, [%rd6];
	ld.global.f32 	%f80, [%rd17+24];
	fma.rn.f32 	%f81, %f79, %f80, %f78;
	st.global.f32 	[%rd5], %f81;
	ld.global.f32 	%f82, [%rd6];
	ld.global.f32 	%f83, [%rd17+28];
	fma.rn.f32 	%f104, %f82, %f83, %f81;
	st.global.f32 	[%rd5], %f104;
	add.s32 	%r29, %r29, 8;
$L__BB0_8:
	setp.eq.s32 	%p6, %r4, 0;
	@%p6 bra 	$L__BB0_15;
	setp.lt.u32 	%p7, %r5, 3;
	@%p7 bra 	$L__BB0_11;
	ld.global.f32 	%f84, [%rd6];
	mul.wide.u32 	%rd18, %r29, 4;
	add.s64 	%rd19, %rd1, %rd18;
	ld.global.f32 	%f85, [%rd19];
	fma.rn.f32 	%f86, %f84, %f85, %f104;
	st.global.f32 	[%rd5], %f86;
	ld.global.f32 	%f87, [%rd6];
	ld.global.f32 	%f88, [%rd19+4];
	fma.rn.f32 	%f89, %f87, %f88, %f86;
	st.global.f32 	[%rd5], %f89;
	ld.global.f32 	%f90, [%rd6];
	ld.global.f32 	%f91, [%rd19+8];
	fma.rn.f32 	%f92, %f90, %f91, %f89;
	st.global.f32 	[%rd5], %f92;
	ld.global.f32 	%f93, [%rd6];
	ld.global.f32 	%f94, [%rd19+12];
	fma.rn.f32 	%f104, %f93, %f94, %f92;
	st.global.f32 	[%rd5], %f104;
	add.s32 	%r29, %r29, 4;
$L__BB0_11:
	setp.eq.s32 	%p8, %r7, 0;
	@%p8 bra 	$L__BB0_15;
	setp.eq.s32 	%p9, %r7, 1;
	ld.global.f32 	%f95, [%rd6];
	mul.wide.u32 	%rd20, %r29, 4;
	add.s64 	%rd9, %rd1, %rd20;
	ld.global.f32 	%f96, [%rd9];
	fma.rn.f32 	%f10, %f95, %f96, %f104;
	st.global.f32 	[%rd5], %f10;
	@%p9 bra 	$L__BB0_15;
	setp.eq.s32 	%p10, %r7, 2;
	ld.global.f32 	%f97, [%rd6];
	ld.global.f32 	%f98, [%rd9+4];
	fma.rn.f32 	%f11, %f97, %f98, %f10;
	st.global.f32 	[%rd5], %f11;
	@%p10 bra 	$L__BB0_15;
	ld.global.f32 	%f99, [%rd6];
	ld.global.f32 	%f100, [%rd9+8];
	fma.rn.f32 	%f101, %f99, %f100, %f11;
	st.global.f32 	[%rd5], %f101;
$L__BB0_15:
	add.s32 	%r26, %r26, 1;
	setp.ne.s32 	%p11, %r26, %r18;
	@%p11 bra 	$L__BB0_2;
$L__BB0_16:
	ret;

}


// ===== COMPILED SASS (sm_100) =====

	.target	sm_100

	.elftype	@"ET_EXEC"


//--------------------- .note.nv.tkinfo           --------------------------
	.section	.note.nv.tkinfo,"",@"SHT_NOTE"
	.sectionflags	@"SHF_NOTE_NV_TKINFO"
	.tkinfo
        /*0018*/ 	.word	0x00000002
        /*0030*/ 	.string	""
        /*0030*/ 	.string	"ptxas"
        /*0030*/ 	.string	"Cuda compilation tools, release 13.0, V13.0.88"
        /*0030*/ 	.string	"Build cuda_13.0.r13.0/compiler.36424714_0"
        /*0030*/ 	.string	"-arch sm_100 -m 64 "



//--------------------- .note.nv.cuinfo           --------------------------
	.section	.note.nv.cuinfo,"",@"SHT_NOTE"
	.sectionflags	@"SHF_NOTE_NV_CUINFO"
        /*0018*/ 	.short	0x0002
        /*001a*/ 	.short	0x0064
        /*001c*/ 	.short	0x0082
	.zero		2


//--------------------- .nv.info                  --------------------------
	.section	.nv.info,"",@"SHT_CUDA_INFO"
	.align	4


	//----- nvinfo : EIATTR_REGCOUNT
	.align		4
        /*0000*/ 	.byte	0x04, 0x2f
        /*0002*/ 	.short	(.L_1 - .L_0)
	.align		4
.L_0:
        /*0004*/ 	.word	index@(_Z12unknown_algoPfS_S_i)
        /*0008*/ 	.word	0x0000001a


	//----- nvinfo : EIATTR_FRAME_SIZE
	.align		4
.L_1:
        /*000c*/ 	.byte	0x04, 0x11
        /*000e*/ 	.short	(.L_3 - .L_2)
	.align		4
.L_2:
        /*0010*/ 	.word	index@(_Z12unknown_algoPfS_S_i)
        /*0014*/ 	.word	0x00000000


	//----- nvinfo : EIATTR_MIN_STACK_SIZE
	.align		4
.L_3:
        /*0018*/ 	.byte	0x04, 0x12
        /*001a*/ 	.short	(.L_5 - .L_4)
	.align		4
.L_4:
        /*001c*/ 	.word	index@(_Z12unknown_algoPfS_S_i)
        /*0020*/ 	.word	0x00000000
.L_5:


//--------------------- .nv.compat                --------------------------
	.section	.nv.compat,"",@"SHT_CUDA_COMPAT_INFO"
	.align	4
        /*0000*/ 	.byte	0x02, 0x09, 0x00, 0x00, 0x02, 0x02, 0x01, 0x00, 0x02, 0x05, 0x05, 0x00, 0x03, 0x07, 0x01, 0x01
        /*0010*/ 	.byte	0x02, 0x03, 0x00, 0x00, 0x02, 0x06, 0x01, 0x00, 0x04, 0x0b, 0x08, 0x00, 0x09, 0x00, 0x00, 0x00
        /*0020*/ 	.byte	0x00, 0x00, 0x00, 0x00


//--------------------- .nv.info._Z12unknown_algoPfS_S_i --------------------------
	.section	.nv.info._Z12unknown_algoPfS_S_i,"",@"SHT_CUDA_INFO"
	.sectionflags	@""
	.align	4


	//----- nvinfo : EIATTR_CUDA_API_VERSION
	.align		4
        /*0000*/ 	.byte	0x04, 0x37
        /*0002*/ 	.short	(.L_7 - .L_6)
.L_6:
        /*0004*/ 	.word	0x00000082


	//----- nvinfo : EIATTR_KPARAM_INFO
	.align		4
.L_7:
        /*0008*/ 	.byte	0x04, 0x17
        /*000a*/ 	.short	(.L_9 - .L_8)
.L_8:
        /*000c*/ 	.word	0x00000000
        /*0010*/ 	.short	0x0003
        /*0012*/ 	.short	0x0018
        /*0014*/ 	.byte	0x00, 0xf0, 0x11, 0x00


	//----- nvinfo : EIATTR_KPARAM_INFO
	.align		4
.L_9:
        /*0018*/ 	.byte	0x04, 0x17
        /*001a*/ 	.short	(.L_11 - .L_10)
.L_10:
        /*001c*/ 	.word	0x00000000
        /*0020*/ 	.short	0x0002
        /*0022*/ 	.short	0x0010
        /*0024*/ 	.byte	0x00, 0xf5, 0x21, 0x00


	//----- nvinfo : EIATTR_KPARAM_INFO
	.align		4
.L_11:
        /*0028*/ 	.byte	0x04, 0x17
        /*002a*/ 	.short	(.L_13 - .L_12)
.L_12:
        /*002c*/ 	.word	0x00000000
        /*0030*/ 	.short	0x0001
        /*0032*/ 	.short	0x0008
        /*0034*/ 	.byte	0x00, 0xf5, 0x21, 0x00


	//----- nvinfo : EIATTR_KPARAM_INFO
	.align		4
.L_13:
        /*0038*/ 	.byte	0x04, 0x17
        /*003a*/ 	.short	(.L_15 - .L_14)
.L_14:
        /*003c*/ 	.word	0x00000000
        /*0040*/ 	.short	0x0000
        /*0042*/ 	.short	0x0000
        /*0044*/ 	.byte	0x00, 0xf5, 0x21, 0x00


	//----- nvinfo : EIATTR_SPARSE_MMA_MASK
	.align		4
.L_15:
        /*0048*/ 	.byte	0x03, 0x50
        /*004a*/ 	.short	0x0000


	//----- nvinfo : EIATTR_MAXREG_COUNT
	.align		4
        /*004c*/ 	.byte	0x03, 0x1b
        /*004e*/ 	.short	0x00ff


	//----- nvinfo : EIATTR_MERCURY_ISA_VERSION
	.align		4
        /*0050*/ 	.byte	0x03, 0x5f
        /*0052*/ 	.short	0x0101


	//----- nvinfo : EIATTR_VRC_CTA_INIT_COUNT
	.align		4
        /*0054*/ 	.byte	0x02, 0x4a
	.zero		1
	.zero		1


	//----- nvinfo : EIATTR_EXIT_INSTR_OFFSETS
	.align		4
        /*0058*/ 	.byte	0x04, 0x1c
        /*005a*/ 	.short	(.L_17 - .L_16)


	//   ....[0]....
.L_16:
        /*005c*/ 	.word	0x00000030


	//   ....[1]....
        /*0060*/ 	.word	0x00000c10


	//----- nvinfo : EIATTR_CBANK_PARAM_SIZE
	.align		4
.L_17:
        /*0064*/ 	.byte	0x03, 0x19
        /*0066*/ 	.short	0x001c


	//----- nvinfo : EIATTR_PARAM_CBANK
	.align		4
        /*0068*/ 	.byte	0x04, 0x0a
        /*006a*/ 	.short	(.L_19 - .L_18)
	.align		4
.L_18:
        /*006c*/ 	.word	index@(.nv.constant0._Z12unknown_algoPfS_S_i)
        /*0070*/ 	.short	0x0380
        /*0072*/ 	.short	0x001c


	//----- nvinfo : EIATTR_SW_WAR
	.align		4
.L_19:
        /*0074*/ 	.byte	0x04, 0x36
        /*0076*/ 	.short	(.L_21 - .L_20)
.L_20:
        /*0078*/ 	.word	0x00000008
.L_21:


//--------------------- .nv.callgraph             --------------------------
	.section	.nv.callgraph,"",@"SHT_CUDA_CALLGRAPH"
	.align	4
	.sectionentsize	8
	.align		4
        /*0000*/ 	.word	0x00000000
	.align		4
        /*0004*/ 	.word	0xffffffff
	.align		4
        /*0008*/ 	.word	0x00000000
	.align		4
        /*000c*/ 	.word	0xfffffffe
	.align		4
        /*0010*/ 	.word	0x00000000
	.align		4
        /*0014*/ 	.word	0xfffffffd
	.align		4
        /*0018*/ 	.word	0x00000000
	.align		4
        /*001c*/ 	.word	0xfffffffc


//--------------------- .text._Z12unknown_algoPfS_S_i --------------------------
	.section	.text._Z12unknown_algoPfS_S_i,"ax",@progbits
	.align	128
        .global         _Z12unknown_algoPfS_S_i
        .type           _Z12unknown_algoPfS_S_i,@function
        .size           _Z12unknown_algoPfS_S_i,(.L_x_7 - _Z12unknown_algoPfS_S_i)
        .other          _Z12unknown_algoPfS_S_i,@"STO_CUDA_ENTRY STV_DEFAULT"
_Z12unknown_algoPfS_S_i:
.text._Z12unknown_algoPfS_S_i:
[----:B------:R-:W-:Y:S08]  /*0000*/  LDC R1, c[0x0][0x37c] ;  /* 0x0000df00ff017b82 */ /* 0x000ff00000000800 */
[----:B------:R-:W0:Y:S02]  /*0010*/  LDC R9, c[0x0][0x398] ;  /* 0x0000e600ff097b82 */ /* 0x000e240000000800 */
[----:B0-----:R-:W-:-:S13]  /*0020*/  ISETP.GE.AND P0, PT, R9, 0x1, PT ;  /* 0x000000010900780c */ /* 0x001fda0003f06270 */
[----:B------:R-:W-:Y:S05]  /*0030*/  @!P0 EXIT ;  /* 0x000000000000894d */ /* 0x000fea0003800000 */
[----:B------:R-:W0:Y:S01]  /*0040*/  S2R R0, SR_TID.X ;  /* 0x0000000000007919 */ /* 0x000e220000002100 */
[----:B------:R-:W1:Y:S01]  /*0050*/  LDCU.64 UR4, c[0x0][0x380] ;  /* 0x00007000ff0477ac */ /* 0x000e620008000a00 */
[C---:B------:R-:W-:Y:S02]  /*0060*/  LOP3.LUT R16, R9.reuse, 0xf, RZ, 0xc0, !PT ;  /* 0x0000000f09107812 */ /* 0x040fe400078ec0ff */
[----:B------:R-:W-:Y:S01]  /*0070*/  CS2R R10, SRZ ;  /* 0x00000000000a7805 */ /* 0x000fe2000001ff00 */
[----:B------:R-:W0:Y:S01]  /*0080*/  S2R R3, SR_CTAID.X ;  /* 0x0000000000037919 */ /* 0x000e220000002500 */
[----:B------:R-:W0:Y:S01]  /*0090*/  LDCU UR6, c[0x0][0x360] ;  /* 0x00006c00ff0677ac */ /* 0x000e220008000800 */
[----:B------:R-:W-:Y:S02]  /*00a0*/  LOP3.LUT R18, R9, 0x7, RZ, 0xc0, !PT ;  /* 0x0000000709127812 */ /* 0x000fe400078ec0ff */
[----:B------:R-:W-:Y:S01]  /*00b0*/  IADD3 R2, PT, PT, R16, -0x1, RZ ;  /* 0xffffffff10027810 */ /* 0x000fe20007ffe0ff */
[----:B------:R-:W2:Y:S01]  /*00c0*/  LDCU.64 UR8, c[0x0][0x358] ;  /* 0x00006b00ff0877ac */ /* 0x000ea20008000a00 */
[----:B------:R-:W-:-:S02]  /*00d0*/  IADD3 R4, PT, PT, R18, -0x1, RZ ;  /* 0xffffffff12047810 */ /* 0x000fc40007ffe0ff */
[C---:B------:R-:W-:Y:S02]  /*00e0*/  LOP3.LUT R8, R9.reuse, 0x7ffffff0, RZ, 0xc0, !PT ;  /* 0x7ffffff009087812 */ /* 0x040fe400078ec0ff */
[----:B------:R-:W-:Y:S02]  /*00f0*/  ISETP.GE.U32.AND P2, PT, R2, 0x7, PT ;  /* 0x000000070200780c */ /* 0x000fe40003f46070 */
[----:B------:R-:W-:Y:S02]  /*0100*/  ISETP.GE.U32.AND P1, PT, R4, 0x3, PT ;  /* 0x000000030400780c */ /* 0x000fe40003f26070 */
[----:B------:R-:W-:Y:S01]  /*0110*/  LOP3.LUT R9, R9, 0x3, RZ, 0xc0, !PT ;  /* 0x0000000309097812 */ /* 0x000fe200078ec0ff */
[----:B-1----:R-:W-:Y:S01]  /*0120*/  UIADD3 UR4, UP0, UPT, UR4, 0x20, URZ ;  /* 0x0000002004047890 */ /* 0x002fe2000ff1e0ff */
[----:B------:R-:W-:-:S03]  /*0130*/  IADD3 R12, PT, PT, -R8, RZ, RZ ;  /* 0x000000ff080c7210 */ /* 0x000fc60007ffe1ff */
[----:B------:R-:W-:Y:S01]  /*0140*/  UIADD3.X UR5, UPT, UPT, URZ, UR5, URZ, UP0, !UPT ;  /* 0x00000005ff057290 */ /* 0x000fe200087fe4ff */
[----:B0-2---:R-:W-:-:S11]  /*0150*/  IMAD R0, R3, UR6, R0 ;  /* 0x0000000603007c24 */ /* 0x005fd6000f8e0200 */
.L_x_5:
[----:B0-----:R-:W0:Y:S01]  /*0160*/  LDC.64 R14, c[0x0][0x388] ;  /* 0x0000e200ff0e7b82 */ /* 0x001e220000000a00 */
[----:B-1----:R-:W1:Y:S07]  /*0170*/  LDCU UR6, c[0x0][0x398] ;  /* 0x00007300ff0677ac */ /* 0x002e6e0008000800 */
[----:B--234-:R-:W2:Y:S08]  /*0180*/  LDC.64 R2, c[0x0][0x390] ;  /* 0x0000e400ff027b82 */ /* 0x01ceb00000000a00 */
[----:B------:R-:W3:Y:S01]  /*0190*/  LDC.64 R4, c[0x0][0x380] ;  /* 0x0000e000ff047b82 */ /* 0x000ee20000000a00 */
[----:B-1----:R-:W-:-:S04]  /*01a0*/  IMAD R7, R0, UR6, R11 ;  /* 0x0000000600077c24 */ /* 0x002fc8000f8e020b */
[----:B0-----:R-:W-:-:S06]  /*01b0*/  IMAD.WIDE R14, R7, 0x4, R14 ;  /* 0x00000004070e7825 */ /* 0x001fcc00078e020e */
[----:B------:R-:W4:Y:S01]  /*01c0*/  LDG.E R15, desc[UR8][R14.64] ;  /* 0x000000080e0f7981 */ /* 0x000f22000c1e1900 */
[----:B------:R-:W-:Y:S01]  /*01d0*/  UISETP.GE.U32.AND UP0, UPT, UR6, 0x10, UPT ;  /* 0x000000100600788c */ /* 0x000fe2000bf06070 */
[----:B--2---:R-:W-:-:S04]  /*01e0*/  IMAD.WIDE R2, R7, 0x4, R2 ;  /* 0x0000000407027825 */ /* 0x004fc800078e0202 */
[----:B------:R-:W-:Y:S02]  /*01f0*/  HFMA2 R13, -RZ, RZ, 0, 0 ;  /* 0x00000000ff0d7431 */ /* 0x000fe400000001ff */
[C---:B---3--:R-:W-:Y:S01]  /*0200*/  IMAD.WIDE.U32 R6, R11.reuse, 0x4, R4 ;  /* 0x000000040b067825 */ /* 0x048fe200078e0004 */
[----:B------:R-:W-:-:S04]  /*0210*/  IADD3 R11, PT, PT, R11, 0x1, RZ ;  /* 0x000000010b0b7810 */ /* 0x000fc80007ffe0ff */
[----:B------:R-:W-:Y:S01]  /*0220*/  ISETP.NE.AND P0, PT, R11, UR6, PT ;  /* 0x000000060b007c0c */ /* 0x000fe2000bf05270 */
[----:B----4-:R-:W-:-:S05]  /*0230*/  FADD R17, R15, R10 ;  /* 0x0000000a0f117221 */ /* 0x010fca0000000000 */
[----:B------:R0:W-:Y:S01]  /*0240*/  STG.E desc[UR8][R2.64], R17 ;  /* 0x0000001102007986 */ /* 0x0001e2000c101908 */
[----:B------:R-:W-:Y:S01]  /*0250*/  MOV R10, R17 ;  /* 0x00000011000a7202 */ /* 0x000fe20000000f00 */
[----:B------:R-:W-:Y:S06]  /*0260*/  BRA.U !UP0, `(.L_x_0) ;  /* 0x0000000508307547 */ /* 0x000fec000b800000 */
[----:B------:R-:W-:Y:S02]  /*0270*/  MOV R19, UR4 ;  /* 0x0000000400137c02 */ /* 0x000fe40008000f00 */
[----:B------:R-:W-:Y:S02]  /*0280*/  MOV R20, UR5 ;  /* 0x0000000500147c02 */ /* 0x000fe40008000f00 */
[----:B------:R-:W-:Y:S02]  /*0290*/  MOV R13, R12 ;  /* 0x0000000c000d7202 */ /* 0x000fe40000000f00 */
[----:B0-----:R-:W-:-:S07]  /*02a0*/  MOV R17, R10 ;  /* 0x0000000a00117202 */ /* 0x001fce0000000f00 */
.L_x_1:
[----:B------:R-:W-:Y:S02]  /*02b0*/  MOV R14, R19 ;  /* 0x00000013000e7202 */ /* 0x000fe40000000f00 */
[----:B------:R-:W-:Y:S02]  /*02c0*/  MOV R15, R20 ;  /* 0x00000014000f7202 */ /* 0x000fe40000000f00 */
[----:B------:R-:W2:Y:S04]  /*02d0*/  LDG.E R20, desc[UR8][R6.64] ;  /* 0x0000000806147981 */ /* 0x000ea8000c1e1900 */
[----:B------:R-:W2:Y:S02]  /*02e0*/  LDG.E R19, desc[UR8][R14.64+-0x20] ;  /* 0xffffe0080e137981 */ /* 0x000ea4000c1e1900 */
[----:B--2---:R-:W-:-:S05]  /*02f0*/  FFMA R19, R20, R19, R17 ;  /* 0x0000001314137223 */ /* 0x004fca0000000011 */
[----:B------:R0:W-:Y:S04]  /*0300*/  STG.E desc[UR8][R2.64], R19 ;  /* 0x0000001302007986 */ /* 0x0001e8000c101908 */
[----:B------:R-:W2:Y:S04]  /*0310*/  LDG.E R20, desc[UR8][R6.64] ;  /* 0x0000000806147981 */ /* 0x000ea8000c1e1900 */
[----:B---3--:R-:W2:Y:S02]  /*0320*/  LDG.E R17, desc[UR8][R14.64+-0x1c] ;  /* 0xffffe4080e117981 */ /* 0x008ea4000c1e1900 */
[----:B--2---:R-:W-:-:S05]  /*0330*/  FFMA R17, R20, R17, R19 ;  /* 0x0000001114117223 */ /* 0x004fca0000000013 */
[----:B------:R1:W-:Y:S04]  /*0340*/  STG.E desc[UR8][R2.64], R17 ;  /* 0x0000001102007986 */ /* 0x0003e8000c101908 */
[----:B------:R-:W2:Y:S04]  /*0350*/  LDG.E R20, desc[UR8][R6.64] ;  /* 0x0000000806147981 */ /* 0x000ea8000c1e1900 */
[----:B------:R-:W2:Y:S02]  /*0360*/  LDG.E R21, desc[UR8][R14.64+-0x18] ;  /* 0xffffe8080e157981 */ /* 0x000ea4000c1e1900 */
[----:B--2---:R-:W-:-:S05]  /*0370*/  FFMA R21, R20, R21, R17 ;  /* 0x0000001514157223 */ /* 0x004fca0000000011 */
[----:B------:R2:W-:Y:S04]  /*0380*/  STG.E desc[UR8][R2.64], R21 ;  /* 0x0000001502007986 */ /* 0x0005e8000c101908 */
[----:B------:R-:W0:Y:S04]  /*0390*/  LDG.E R20, desc[UR8][R6.64] ;  /* 0x0000000806147981 */ /* 0x000e28000c1e1900 */
[----:B------:R-:W0:Y:S02]  /*03a0*/  LDG.E R22, desc[UR8][R14.64+-0x14] ;  /* 0xffffec080e167981 */ /* 0x000e24000c1e1900 */
[----:B0-----:R-:W-:-:S05]  /*03b0*/  FFMA R19, R20, R22, R21 ;  /* 0x0000001614137223 */ /* 0x001fca0000000015 */
[----:B------:R0:W-:Y:S04]  /*03c0*/  STG.E desc[UR8][R2.64], R19 ;  /* 0x0000001302007986 */ /* 0x0001e8000c101908 */
[----:B------:R-:W1:Y:S04]  /*03d0*/  LDG.E R20, desc[UR8][R6.64] ;  /* 0x0000000806147981 */ /* 0x000e68000c1e1900 */
[----:B------:R-:W1:Y:S02]  /*03e0*/  LDG.E R22, desc[UR8][R14.64+-0x10] ;  /* 0xfffff0080e167981 */ /* 0x000e64000c1e1900 */
[----:B-1----:R-:W-:-:S05]  /*03f0*/  FFMA R17, R20, R22, R19 ;  /* 0x0000001614117223 */ /* 0x002fca0000000013 */
        /* <DEDUP_REMOVED lines=33> */
[----:B------:R-:W3:Y:S04]  /*0610*/  LDG.E R20, desc[UR8][R6.64] ;  /* 0x0000000806147981 */ /* 0x000ee8000c1e1900 */
[----:B------:R-:W3:Y:S02]  /*0620*/  LDG.E R22, desc[UR8][R14.64+0x14] ;  /* 0x000014080e167981 */ /* 0x000ee4000c1e1900 */
[----:B---3--:R-:W-:-:S05]  /*0630*/  FFMA R23, R20, R22, R19 ;  /* 0x0000001614177223 */ /* 0x008fca0000000013 */
[----:B------:R3:W-:Y:S04]  /*0640*/  STG.E desc[UR8][R2.64], R23 ;  /* 0x0000001702007986 */ /* 0x0007e8000c101908 */
[----:B------:R-:W2:Y:S04]  /*0650*/  LDG.E R20, desc[UR8][R6.64] ;  /* 0x0000000806147981 */ /* 0x000ea8000c1e1900 */
[----:B-1----:R-:W2:Y:S01]  /*0660*/  LDG.E R17, desc[UR8][R14.64+0x18] ;  /* 0x000018080e117981 */ /* 0x002ea2000c1e1900 */
[----:B------:R-:W-:Y:S01]  /*0670*/  IADD3 R13, PT, PT, R13, 0x10, RZ ;  /* 0x000000100d0d7810 */ /* 0x000fe20007ffe0ff */
[----:B--2---:R-:W-:-:S05]  /*0680*/  FFMA R21, R20, R17, R23 ;  /* 0x0000001114157223 */ /* 0x004fca0000000017 */
[----:B------:R3:W-:Y:S04]  /*0690*/  STG.E desc[UR8][R2.64], R21 ;  /* 0x0000001502007986 */ /* 0x0007e8000c101908 */
[----:B------:R-:W2:Y:S04]  /*06a0*/  LDG.E R20, desc[UR8][R6.64] ;  /* 0x0000000806147981 */ /* 0x000ea8000c1e1900 */
[----:B------:R-:W2:Y:S01]  /*06b0*/  LDG.E R17, desc[UR8][R14.64+0x1c] ;  /* 0x00001c080e117981 */ /* 0x000ea2000c1e1900 */
[----:B------:R-:W-:Y:S02]  /*06c0*/  ISETP.NE.AND P3, PT, R13, RZ, PT ;  /* 0x000000ff0d00720c */ /* 0x000fe40003f65270 */
[----:B0-----:R-:W-:Y:S01]  /*06d0*/  IADD3 R19, P4, PT, R14, 0x40, RZ ;  /* 0x000000400e137810 */ /* 0x001fe20007f9e0ff */
[----:B--2---:R-:W-:-:S03]  /*06e0*/  FFMA R17, R20, R17, R21 ;  /* 0x0000001114117223 */ /* 0x004fc60000000015 */
[----:B------:R-:W-:Y:S02]  /*06f0*/  IADD3.X R20, PT, PT, RZ, R15, RZ, P4, !PT ;  /* 0x0000000fff147210 */ /* 0x000fe400027fe4ff */
[----:B------:R3:W-:Y:S05]  /*0700*/  STG.E desc[UR8][R2.64], R17 ;  /* 0x0000001102007986 */ /* 0x0007ea000c101908 */
[----:B------:R-:W-:Y:S05]  /*0710*/  @P3 BRA `(.L_x_1) ;  /* 0xfffffff800e43947 */ /* 0x000fea000383ffff */
[----:B------:R-:W-:-:S07]  /*0720*/  MOV R13, R8 ;  /* 0x00000008000d7202 */ /* 0x000fce0000000f00 */
.L_x_0:
[----:B------:R-:W-:-:S13]  /*0730*/  ISETP.NE.AND P3, PT, R16, RZ, PT ;  /* 0x000000ff1000720c */ /* 0x000fda0003f65270 */
[----:B------:R-:W-:Y:S05]  /*0740*/  @!P3 BRA `(.L_x_2) ;  /* 0x00000004002cb947 */ /* 0x000fea0003800000 */
[----:B------:R-:W-:Y:S01]  /*0750*/  ISETP.NE.AND P3, PT, R18, RZ, PT ;  /* 0x000000ff1200720c */ /* 0x000fe20003f65270 */
[----:B------:R-:W-:-:S12]  /*0760*/  @!P2 BRA `(.L_x_3) ;  /* 0x000000000088a947 */ /* 0x000fd80003800000 */
[----:B------:R-:W-:Y:S01]  /*0770*/  IMAD.WIDE.U32 R14, R13, 0x4, R4 ;  /* 0x000000040d0e7825 */ /* 0x000fe200078e0004 */
[----:B------:R-:W2:Y:S04]  /*0780*/  LDG.E R20, desc[UR8][R6.64] ;  /* 0x0000000806147981 */ /* 0x000ea8000c1e1900 */
[----:B------:R-:W2:Y:S02]  /*0790*/  LDG.E R19, desc[UR8][R14.64] ;  /* 0x000000080e137981 */ /* 0x000ea4000c1e1900 */
[----:B--2---:R-:W-:-:S05]  /*07a0*/  FFMA R19, R20, R19, R17 ;  /* 0x0000001314137223 */ /* 0x004fca0000000011 */
[----:B------:R1:W-:Y:S04]  /*07b0*/  STG.E desc[UR8][R2.64], R19 ;  /* 0x0000001302007986 */ /* 0x0003e8000c101908 */
[----:B------:R-:W2:Y:S04]  /*07c0*/  LDG.E R20, desc[UR8][R6.64] ;  /* 0x0000000806147981 */ /* 0x000ea8000c1e1900 */
[----:B0--3--:R-:W2:Y:S02]  /*07d0*/  LDG.E R17, desc[UR8][R14.64+0x4] ;  /* 0x000004080e117981 */ /* 0x009ea4000c1e1900 */
[----:B--2---:R-:W-:-:S05]  /*07e0*/  FFMA R17, R20, R17, R19 ;  /* 0x0000001114117223 */ /* 0x004fca0000000013 */
[----:B------:R0:W-:Y:S04]  /*07f0*/  STG.E desc[UR8][R2.64], R17 ;  /* 0x0000001102007986 */ /* 0x0001e8000c101908 */
[----:B------:R-:W2:Y:S04]  /*0800*/  LDG.E R20, desc[UR8][R6.64] ;  /* 0x0000000806147981 */ /* 0x000ea8000c1e1900 */
[----:B------:R-:W2:Y:S02]  /*0810*/  LDG.E R21, desc[UR8][R14.64+0x8] ;  /* 0x000008080e157981 */ /* 0x000ea4000c1e1900 */
[----:B--2---:R-:W-:-:S05]  /*0820*/  FFMA R21, R20, R21, R17 ;  /* 0x0000001514157223 */ /* 0x004fca0000000011 */
[----:B------:R2:W-:Y:S04]  /*0830*/  STG.E desc[UR8][R2.64], R21 ;  /* 0x0000001502007986 */ /* 0x0005e8000c101908 */
[----:B------:R-:W1:Y:S04]  /*0840*/  LDG.E R20, desc[UR8][R6.64] ;  /* 0x0000000806147981 */ /* 0x000e68000c1e1900 */
[----:B------:R-:W1:Y:S02]  /*0850*/  LDG.E R22, desc[UR8][R14.64+0xc] ;  /* 0x00000c080e167981 */ /* 0x000e64000c1e1900 */
[----:B-1----:R-:W-:-:S05]  /*0860*/  FFMA R19, R20, R22, R21 ;  /* 0x0000001614137223 */ /* 0x002fca0000000015 */
[----:B------:R1:W-:Y:S04]  /*0870*/  STG.E desc[UR8][R2.64], R19 ;  /* 0x0000001302007986 */ /* 0x0003e8000c101908 */
[----:B------:R-:W0:Y:S04]  /*0880*/  LDG.E R20, desc[UR8][R6.64] ;  /* 0x0000000806147981 */ /* 0x000e28000c1e1900 */
[----:B------:R-:W0:Y:S02]  /*0890*/  LDG.E R22, desc[UR8][R14.64+0x10] ;  /* 0x000010080e167981 */ /* 0x000e24000c1e1900 */
[----:B0-----:R-:W-:-:S05]  /*08a0*/  FFMA R17, R20, R22, R19 ;  /* 0x0000001614117223 */ /* 0x001fca0000000013 */
        /* <DEDUP_REMOVED lines=10> */
[----:B------:R-:W0:Y:S01]  /*0950*/  LDG.E R20, desc[UR8][R6.64] ;  /* 0x0000000806147981 */ /* 0x000e22000c1e1900 */
[----:B------:R-:W-:Y:S01]  /*0960*/  IADD3 R13, PT, PT, R13, 0x8, RZ ;  /* 0x000000080d0d7810 */ /* 0x000fe20007ffe0ff */
[----:B0-----:R-:W-:-:S05]  /*0970*/  FFMA R17, R20, R22, R19 ;  /* 0x0000001614117223 */ /* 0x001fca0000000013 */
[----:B------:R2:W-:Y:S02]  /*0980*/  STG.E desc[UR8][R2.64], R17 ;  /* 0x0000001102007986 */ /* 0x0005e4000c101908 */
.L_x_3:
[----:B------:R-:W-:Y:S05]  /*0990*/  @!P3 BRA `(.L_x_2) ;  /* 0x000000000098b947 */ /* 0x000fea0003800000 */
[----:B------:R-:W-:Y:S01]  /*09a0*/  ISETP.NE.AND P3, PT, R9, RZ, PT ;  /* 0x000000ff0900720c */ /* 0x000fe20003f65270 */
[----:B------:R-:W-:-:S12]  /*09b0*/  @!P1 BRA `(.L_x_4) ;  /* 0x0000000000489947 */ /* 0x000fd80003800000 */
[----:B------:R-:W-:Y:S01]  /*09c0*/  IMAD.WIDE.U32 R14, R13, 0x4, R4 ;  /* 0x000000040d0e7825 */ /* 0x000fe200078e0004 */
[----:B------:R-:W4:Y:S04]  /*09d0*/  LDG.E R20, desc[UR8][R6.64] ;  /* 0x0000000806147981 */ /* 0x000f28000c1e1900 */
[----:B--2---:R-:W4:Y:S02]  /*09e0*/  LDG.E R19, desc[UR8][R14.64] ;  /* 0x000000080e137981 */ /* 0x004f24000c1e1900 */
[----:B----4-:R-:W-:-:S05]  /*09f0*/  FFMA R19, R20, R19, R17 ;  /* 0x0000001314137223 */ /* 0x010fca0000000011 */
        /* <DEDUP_REMOVED lines=9> */
[----:B------:R-:W2:Y:S04]  /*0a90*/  LDG.E R17, desc[UR8][R14.64+0xc] ;  /* 0x00000c080e117981 */ /* 0x000ea8000c1e1900 */
[----:B------:R-:W2:Y:S01]  /*0aa0*/  LDG.E R20, desc[UR8][R6.64] ;  /* 0x0000000806147981 */ /* 0x000ea2000c1e1900 */
[----:B------:R-:W-:Y:S01]  /*0ab0*/  IADD3 R13, PT, PT, R13, 0x4, RZ ;  /* 0x000000040d0d7810 */ /* 0x000fe20007ffe0ff */
[----:B--2---:R-:W-:-:S05]  /*0ac0*/  FFMA R17, R20, R17, R23 ;  /* 0x0000001114117223 */ /* 0x004fca0000000017 */
[----:B------:R1:W-:Y:S02]  /*0ad0*/  STG.E desc[UR8][R2.64], R17 ;  /* 0x0000001102007986 */ /* 0x0003e4000c101908 */
.L_x_4:
[----:B------:R-:W-:Y:S05]  /*0ae0*/  @!P3 BRA `(.L_x_2) ;  /* 0x000000000044b947 */ /* 0x000fea0003800000 */
[----:B------:R-:W-:Y:S01]  /*0af0*/  IMAD.WIDE.U32 R4, R13, 0x4, R4 ;  /* 0x000000040d047825 */ /* 0x000fe200078e0004 */
[----:B------:R-:W4:Y:S04]  /*0b00*/  LDG.E R14, desc[UR8][R6.64] ;  /* 0x00000008060e7981 */ /* 0x000f28000c1e1900 */
[----:B------:R-:W4:Y:S01]  /*0b10*/  LDG.E R13, desc[UR8][R4.64] ;  /* 0x00000008040d7981 */ /* 0x000f22000c1e1900 */
[----:B------:R-:W-:Y:S01]  /*0b20*/  ISETP.NE.AND P3, PT, R9, 0x1, PT ;  /* 0x000000010900780c */ /* 0x000fe20003f65270 */
[----:B----4-:R-:W-:-:S05]  /*0b30*/  FFMA R20, R14, R13, R17 ;  /* 0x0000000d0e147223 */ /* 0x010fca0000000011 */
[----:B------:R4:W-:Y:S07]  /*0b40*/  STG.E desc[UR8][R2.64], R20 ;  /* 0x0000001402007986 */ /* 0x0009ee000c101908 */
[----:B------:R-:W-:Y:S05]  /*0b50*/  @!P3 BRA `(.L_x_2) ;  /* 0x000000000028b947 */ /* 0x000fea0003800000 */
[----:B------:R-:W5:Y:S04]  /*0b60*/  LDG.E R13, desc[UR8][R6.64] ;  /* 0x00000008060d7981 */ /* 0x000f68000c1e1900 */
[----:B------:R-:W5:Y:S01]  /*0b70*/  LDG.E R14, desc[UR8][R4.64+0x4] ;  /* 0x00000408040e7981 */ /* 0x000f62000c1e1900 */
[----:B------:R-:W-:Y:S01]  /*0b80*/  ISETP.NE.AND P3, PT, R9, 0x2, PT ;  /* 0x000000020900780c */ /* 0x000fe20003f65270 */
[----:B-----5:R-:W-:-:S05]  /*0b90*/  FFMA R13, R13, R14, R20 ;  /* 0x0000000e0d0d7223 */ /* 0x020fca0000000014 */
[----:B------:R0:W-:Y:S07]  /*0ba0*/  STG.E desc[UR8][R2.64], R13 ;  /* 0x0000000d02007986 */ /* 0x0001ee000c101908 */
[----:B------:R-:W-:Y:S05]  /*0bb0*/  @!P3 BRA `(.L_x_2) ;  /* 0x000000000010b947 */ /* 0x000fea0003800000 */
[----:B------:R-:W0:Y:S04]  /*0bc0*/  LDG.E R6, desc[UR8][R6.64] ;  /* 0x0000000806067981 */ /* 0x000e28000c1e1900 */
[----:B------:R-:W0:Y:S02]  /*0bd0*/  LDG.E R5, desc[UR8][R4.64+0x8] ;  /* 0x0000080804057981 */ /* 0x000e24000c1e1900 */
[----:B0-----:R-:W-:-:S05]  /*0be0*/  FFMA R13, R6, R5, R13 ;  /* 0x00000005060d7223 */ /* 0x001fca000000000d */
[----:B------:R0:W-:Y:S02]  /*0bf0*/  STG.E desc[UR8][R2.64], R13 ;  /* 0x0000000d02007986 */ /* 0x0001e4000c101908 */
.L_x_2:
[----:B------:R-:W-:Y:S05]  /*0c00*/  @P0 BRA `(.L_x_5) ;  /* 0xfffffff400540947 */ /* 0x000fea000383ffff */
[----:B------:R-:W-:Y:S05]  /*0c10*/  EXIT ;  /* 0x000000000000794d */ /* 0x000fea0003800000 */
.L_x_6:
[----:B------:R-:W-:-:S00]  /*0c20*/  BRA `(.L_x_6) ;  /* 0xfffffffc00fc7947 */ /* 0x000fc0000383ffff */
[----:B------:R-:W-:-:S00]  /*0c30*/  NOP ;  /* 0x0000000000007918 */ /* 0x000fc00000000000 */
        /* <DEDUP_REMOVED lines=12> */
.L_x_7:


//--------------------- .nv.shared.reserved.0     --------------------------
	.section	.nv.shared.reserved.0,"aw",@nobits
	.weak		__nv_reservedSMEM_offset_0_alias
	.size		__nv_reservedSMEM_offset_0_alias, 0, 64
	.other		__nv_reservedSMEM_offset_0_alias,@"STO_CUDA_RESERVED_SHARED STV_DEFAULT"
__nv_reservedSMEM_offset_0_alias:
	.zero		0
	.zero		64


//--------------------- .nv.constant0._Z12unknown_algoPfS_S_i --------------------------
	.section	.nv.constant0._Z12unknown_algoPfS_S_i,"a",@progbits
	.sectionflags	@""
	.align	4
.nv.constant0._Z12unknown_algoPfS_S_i:
	.zero		924


//--------------------- SYMBOLS --------------------------

	.type		.nv.reservedSmem.offset0,@object
	.size		.nv.reservedSmem.offset0,0x4
